//
// Generated by NVIDIA NVVM Compiler
//
// Compiler Build ID: CL-36424714
// Cuda compilation tools, release 13.0, V13.0.88
// Based on NVVM 20.0.0
//

.version 9.0
.target sm_100
.address_size 64

	// .globl	_ZN10ValkGPULib9matrixMulEP7double2PKS0_S3_i

.visible .entry _ZN10ValkGPULib9matrixMulEP7double2PKS0_S3_i(
	.param .u64 .ptr .align 1 _ZN10ValkGPULib9matrixMulEP7double2PKS0_S3_i_param_0,
	.param .u64 .ptr .align 1 _ZN10ValkGPULib9matrixMulEP7double2PKS0_S3_i_param_1,
	.param .u64 .ptr .align 1 _ZN10ValkGPULib9matrixMulEP7double2PKS0_S3_i_param_2,
	.param .u32 _ZN10ValkGPULib9matrixMulEP7double2PKS0_S3_i_param_3
)
{
	.reg .pred 	%p<10>;
	.reg .b32 	%r<25>;
	.reg .b64 	%rd<41>;
	.reg .b64 	%fd<185>;

	ld.param.u64 	%rd10, [_ZN10ValkGPULib9matrixMulEP7double2PKS0_S3_i_param_0];
	ld.param.u64 	%rd11, [_ZN10ValkGPULib9matrixMulEP7double2PKS0_S3_i_param_1];
	ld.param.u64 	%rd12, [_ZN10ValkGPULib9matrixMulEP7double2PKS0_S3_i_param_2];
	ld.param.u32 	%r14, [_ZN10ValkGPULib9matrixMulEP7double2PKS0_S3_i_param_3];
	cvta.to.global.u64 	%rd1, %rd12;
	cvta.to.global.u64 	%rd2, %rd11;
	cvta.to.global.u64 	%rd13, %rd10;
	mov.u32 	%r1, %tid.x;
	mul.wide.u32 	%rd14, %r1, 16;
	add.s64 	%rd3, %rd13, %rd14;
	mov.f64 	%fd15, 0d0000000000000000;
	st.global.v2.f64 	[%rd3], {%fd15, %fd15};
	setp.lt.s32 	%p1, %r14, 1;
	@%p1 bra 	$L__BB0_12;
	mul.lo.s32 	%r2, %r14, %r1;
	and.b32  	%r3, %r14, 7;
	setp.lt.u32 	%p2, %r14, 8;
	mov.b32 	%r23, 0;
	mov.f64 	%fd179, 0d0000000000000000;
	mov.f64 	%fd180, %fd179;
	@%p2 bra 	$L__BB0_4;
	and.b32  	%r16, %r14, 2147483640;
	neg.s32 	%r21, %r16;
	add.s64 	%rd40, %rd2, 64;
	mul.wide.u32 	%rd15, %r2, 16;
	add.s64 	%rd16, %rd15, %rd1;
	add.s64 	%rd39, %rd16, 64;
	mov.f64 	%fd179, 0d0000000000000000;
$L__BB0_3:
	.pragma "nounroll";
	and.b32  	%r23, %r14, 2147483640;
	ld.global.v2.f64 	{%fd18, %fd19}, [%rd40+-64];
	ld.global.v2.f64 	{%fd20, %fd21}, [%rd39+-64];
	mul.f64 	%fd22, %fd18, %fd20;
	mul.f64 	%fd23, %fd19, %fd21;
	sub.f64 	%fd24, %fd22, %fd23;
	mul.f64 	%fd25, %fd18, %fd21;
	fma.rn.f64 	%fd26, %fd19, %fd20, %fd25;
	add.f64 	%fd27, %fd180, %fd24;
	add.f64 	%fd28, %fd26, %fd179;
	st.global.v2.f64 	[%rd3], {%fd27, %fd28};
	ld.global.v2.f64 	{%fd29, %fd30}, [%rd40+-48];
	ld.global.v2.f64 	{%fd31, %fd32}, [%rd39+-48];
	mul.f64 	%fd33, %fd29, %fd31;
	mul.f64 	%fd34, %fd30, %fd32;
	sub.f64 	%fd35, %fd33, %fd34;
	mul.f64 	%fd36, %fd29, %fd32;
	fma.rn.f64 	%fd37, %fd30, %fd31, %fd36;
	add.f64 	%fd38, %fd27, %fd35;
	add.f64 	%fd39, %fd37, %fd28;
	st.global.v2.f64 	[%rd3], {%fd38, %fd39};
	ld.global.v2.f64 	{%fd40, %fd41}, [%rd40+-32];
	ld.global.v2.f64 	{%fd42, %fd43}, [%rd39+-32];
	mul.f64 	%fd44, %fd40, %fd42;
	mul.f64 	%fd45, %fd41, %fd43;
	sub.f64 	%fd46, %fd44, %fd45;
	mul.f64 	%fd47, %fd40, %fd43;
	fma.rn.f64 	%fd48, %fd41, %fd42, %fd47;
	add.f64 	%fd49, %fd38, %fd46;
	add.f64 	%fd50, %fd48, %fd39;
	st.global.v2.f64 	[%rd3], {%fd49, %fd50};
	ld.global.v2.f64 	{%fd51, %fd52}, [%rd40+-16];
	ld.global.v2.f64 	{%fd53, %fd54}, [%rd39+-16];
	mul.f64 	%fd55, %fd51, %fd53;
	mul.f64 	%fd56, %fd52, %fd54;
	sub.f64 	%fd57, %fd55, %fd56;
	mul.f64 	%fd58, %fd51, %fd54;
	fma.rn.f64 	%fd59, %fd52, %fd53, %fd58;
	add.f64 	%fd60, %fd49, %fd57;
	add.f64 	%fd61, %fd59, %fd50;
	st.global.v2.f64 	[%rd3], {%fd60, %fd61};
	ld.global.v2.f64 	{%fd62, %fd63}, [%rd40];
	ld.global.v2.f64 	{%fd64, %fd65}, [%rd39];
	mul.f64 	%fd66, %fd62, %fd64;
	mul.f64 	%fd67, %fd63, %fd65;
	sub.f64 	%fd68, %fd66, %fd67;
	mul.f64 	%fd69, %fd62, %fd65;
	fma.rn.f64 	%fd70, %fd63, %fd64, %fd69;
	add.f64 	%fd71, %fd60, %fd68;
	add.f64 	%fd72, %fd70, %fd61;
	st.global.v2.f64 	[%rd3], {%fd71, %fd72};
	ld.global.v2.f64 	{%fd73, %fd74}, [%rd40+16];
	ld.global.v2.f64 	{%fd75, %fd76}, [%rd39+16];
	mul.f64 	%fd77, %fd73, %fd75;
	mul.f64 	%fd78, %fd74, %fd76;
	sub.f64 	%fd79, %fd77, %fd78;
	mul.f64 	%fd80, %fd73, %fd76;
	fma.rn.f64 	%fd81, %fd74, %fd75, %fd80;
	add.f64 	%fd82, %fd71, %fd79;
	add.f64 	%fd83, %fd81, %fd72;
	st.global.v2.f64 	[%rd3], {%fd82, %fd83};
	ld.global.v2.f64 	{%fd84, %fd85}, [%rd40+32];
	ld.global.v2.f64 	{%fd86, %fd87}, [%rd39+32];
	mul.f64 	%fd88, %fd84, %fd86;
	mul.f64 	%fd89, %fd85, %fd87;
	sub.f64 	%fd90, %fd88, %fd89;
	mul.f64 	%fd91, %fd84, %fd87;
	fma.rn.f64 	%fd92, %fd85, %fd86, %fd91;
	add.f64 	%fd93, %fd82, %fd90;
	add.f64 	%fd94, %fd92, %fd83;
	st.global.v2.f64 	[%rd3], {%fd93, %fd94};
	ld.global.v2.f64 	{%fd95, %fd96}, [%rd40+48];
	ld.global.v2.f64 	{%fd97, %fd98}, [%rd39+48];
	mul.f64 	%fd99, %fd95, %fd97;
	mul.f64 	%fd100, %fd96, %fd98;
	sub.f64 	%fd101, %fd99, %fd100;
	mul.f64 	%fd102, %fd95, %fd98;
	fma.rn.f64 	%fd103, %fd96, %fd97, %fd102;
	add.f64 	%fd180, %fd93, %fd101;
	add.f64 	%fd179, %fd103, %fd94;
	st.global.v2.f64 	[%rd3], {%fd180, %fd179};
	add.s32 	%r21, %r21, 8;
	add.s64 	%rd40, %rd40, 128;
	add.s64 	%rd39, %rd39, 128;
	setp.ne.s32 	%p3, %r21, 0;
	@%p3 bra 	$L__BB0_3;
$L__BB0_4:
	setp.eq.s32 	%p4, %r3, 0;
	@%p4 bra 	$L__BB0_12;
	and.b32  	%r9, %r14, 3;
	setp.lt.u32 	%p5, %r3, 4;
	@%p5 bra 	$L__BB0_7;
	cvt.u64.u32 	%rd17, %r23;
	mul.wide.u32 	%rd18, %r23, 16;
	add.s64 	%rd19, %rd2, %rd18;
	ld.global.v2.f64 	{%fd104, %fd105}, [%rd19];
	add.s32 	%r17, %r23, %r2;
	mul.wide.u32 	%rd20, %r17, 16;
	add.s64 	%rd21, %rd1, %rd20;
	ld.global.v2.f64 	{%fd106, %fd107}, [%rd21];
	mul.f64 	%fd108, %fd104, %fd106;
	mul.f64 	%fd109, %fd105, %fd107;
	sub.f64 	%fd110, %fd108, %fd109;
	mul.f64 	%fd111, %fd104, %fd107;
	fma.rn.f64 	%fd112, %fd105, %fd106, %fd111;
	add.f64 	%fd113, %fd180, %fd110;
	add.f64 	%fd114, %fd112, %fd179;
	st.global.v2.f64 	[%rd3], {%fd113, %fd114};
	ld.global.v2.f64 	{%fd115, %fd116}, [%rd19+16];
	cvt.u64.u32 	%rd22, %r2;
	add.s64 	%rd23, %rd17, %rd22;
	shl.b64 	%rd24, %rd23, 4;
	add.s64 	%rd25, %rd1, %rd24;
	ld.global.v2.f64 	{%fd117, %fd118}, [%rd25+16];
	mul.f64 	%fd119, %fd115, %fd117;
	mul.f64 	%fd120, %fd116, %fd118;
	sub.f64 	%fd121, %fd119, %fd120;
	mul.f64 	%fd122, %fd115, %fd118;
	fma.rn.f64 	%fd123, %fd116, %fd117, %fd122;
	add.f64 	%fd124, %fd113, %fd121;
	add.f64 	%fd125, %fd123, %fd114;
	st.global.v2.f64 	[%rd3], {%fd124, %fd125};
	ld.global.v2.f64 	{%fd126, %fd127}, [%rd19+32];
	ld.global.v2.f64 	{%fd128, %fd129}, [%rd25+32];
	mul.f64 	%fd130, %fd126, %fd128;
	mul.f64 	%fd131, %fd127, %fd129;
	sub.f64 	%fd132, %fd130, %fd131;
	mul.f64 	%fd133, %fd126, %fd129;
	fma.rn.f64 	%fd134, %fd127, %fd128, %fd133;
	add.f64 	%fd135, %fd124, %fd132;
	add.f64 	%fd136, %fd134, %fd125;
	st.global.v2.f64 	[%rd3], {%fd135, %fd136};
	ld.global.v2.f64 	{%fd137, %fd138}, [%rd19+48];
	ld.global.v2.f64 	{%fd139, %fd140}, [%rd25+48];
	mul.f64 	%fd141, %fd137, %fd139;
	mul.f64 	%fd142, %fd138, %fd140;
	sub.f64 	%fd143, %fd141, %fd142;
	mul.f64 	%fd144, %fd137, %fd140;
	fma.rn.f64 	%fd145, %fd138, %fd139, %fd144;
	add.f64 	%fd180, %fd135, %fd143;
	add.f64 	%fd179, %fd145, %fd136;
	st.global.v2.f64 	[%rd3], {%fd180, %fd179};
	add.s32 	%r23, %r23, 4;
$L__BB0_7:
	setp.eq.s32 	%p6, %r9, 0;
	@%p6 bra 	$L__BB0_12;
	setp.eq.s32 	%p7, %r9, 1;
	@%p7 bra 	$L__BB0_10;
	cvt.u64.u32 	%rd26, %r23;
	mul.wide.u32 	%rd27, %r23, 16;
	add.s64 	%rd28, %rd2, %rd27;
	ld.global.v2.f64 	{%fd146, %fd147}, [%rd28];
	add.s32 	%r18, %r23, %r2;
	mul.wide.u32 	%rd29, %r18, 16;
	add.s64 	%rd30, %rd1, %rd29;
	ld.global.v2.f64 	{%fd148, %fd149}, [%rd30];
	mul.f64 	%fd150, %fd146, %fd148;
	mul.f64 	%fd151, %fd147, %fd149;
	sub.f64 	%fd152, %fd150, %fd151;
	mul.f64 	%fd153, %fd146, %fd149;
	fma.rn.f64 	%fd154, %fd147, %fd148, %fd153;
	add.f64 	%fd155, %fd180, %fd152;
	add.f64 	%fd156, %fd154, %fd179;
	st.global.v2.f64 	[%rd3], {%fd155, %fd156};
	ld.global.v2.f64 	{%fd157, %fd158}, [%rd28+16];
	cvt.u64.u32 	%rd31, %r2;
	add.s64 	%rd32, %rd26, %rd31;
	shl.b64 	%rd33, %rd32, 4;
	add.s64 	%rd34, %rd1, %rd33;
	ld.global.v2.f64 	{%fd159, %fd160}, [%rd34+16];
	mul.f64 	%fd161, %fd157, %fd159;
	mul.f64 	%fd162, %fd158, %fd160;
	sub.f64 	%fd163, %fd161, %fd162;
	mul.f64 	%fd164, %fd157, %fd160;
	fma.rn.f64 	%fd165, %fd158, %fd159, %fd164;
	add.f64 	%fd180, %fd155, %fd163;
	add.f64 	%fd179, %fd165, %fd156;
	st.global.v2.f64 	[%rd3], {%fd180, %fd179};
	add.s32 	%r23, %r23, 2;
$L__BB0_10:
	and.b32  	%r19, %r14, 1;
	setp.eq.b32 	%p8, %r19, 1;
	not.pred 	%p9, %p8;
	@%p9 bra 	$L__BB0_12;
	mul.wide.u32 	%rd35, %r23, 16;
	add.s64 	%rd36, %rd2, %rd35;
	ld.global.v2.f64 	{%fd166, %fd167}, [%rd36];
	add.s32 	%r20, %r23, %r2;
	mul.wide.u32 	%rd37, %r20, 16;
	add.s64 	%rd38, %rd1, %rd37;
	ld.global.v2.f64 	{%fd168, %fd169}, [%rd38];
	mul.f64 	%fd170, %fd166, %fd168;
	mul.f64 	%fd171, %fd167, %fd169;
	sub.f64 	%fd172, %fd170, %fd171;
	mul.f64 	%fd173, %fd166, %fd169;
	fma.rn.f64 	%fd174, %fd167, %fd168, %fd173;
	add.f64 	%fd175, %fd180, %fd172;
	add.f64 	%fd176, %fd174, %fd179;
	st.global.v2.f64 	[%rd3], {%fd175, %fd176};
$L__BB0_12:
	ret;

}


// ===== COMPILED SASS (sm_100) =====

	.target	sm_100

	.elftype	@"ET_EXEC"


//--------------------- .note.nv.tkinfo           --------------------------
	.section	.note.nv.tkinfo,"",@"SHT_NOTE"
	.sectionflags	@"SHF_NOTE_NV_TKINFO"
	.tkinfo
        /*0018*/ 	.word	0x00000002
        /*0030*/ 	.string	""
        /*0030*/ 	.string	"ptxas"
        /*0030*/ 	.string	"Cuda compilation tools, release 13.0, V13.0.88"
        /*0030*/ 	.string	"Build cuda_13.0.r13.0/compiler.36424714_0"
        /*0030*/ 	.string	"-arch sm_100 -m 64 "



//--------------------- .note.nv.cuinfo           --------------------------
	.section	.note.nv.cuinfo,"",@"SHT_NOTE"
	.sectionflags	@"SHF_NOTE_NV_CUINFO"
        /*0018*/ 	.short	0x0002
        /*001a*/ 	.short	0x0064
        /*001c*/ 	.short	0x0082
	.zero		2


//--------------------- .nv.info                  --------------------------
	.section	.nv.info,"",@"SHT_CUDA_INFO"
	.align	4


	//----- nvinfo : EIATTR_REGCOUNT
	.align		4
        /*0000*/ 	.byte	0x04, 0x2f
        /*0002*/ 	.short	(.L_1 - .L_0)
	.align		4
.L_0:
        /*0004*/ 	.word	index@(_ZN10ValkGPULib9matrixMulEP7double2PKS0_S3_i)
        /*0008*/ 	.word	0x0000001c


	//----- nvinfo : EIATTR_FRAME_SIZE
	.align		4
.L_1:
        /*000c*/ 	.byte	0x04, 0x11
        /*000e*/ 	.short	(.L_3 - .L_2)
	.align		4
.L_2:
        /*0010*/ 	.word	index@(_ZN10ValkGPULib9matrixMulEP7double2PKS0_S3_i)
        /*0014*/ 	.word	0x00000000


	//----- nvinfo : EIATTR_MIN_STACK_SIZE
	.align		4
.L_3:
        /*0018*/ 	.byte	0x04, 0x12
        /*001a*/ 	.short	(.L_5 - .L_4)
	.align		4
.L_4:
        /*001c*/ 	.word	index@(_ZN10ValkGPULib9matrixMulEP7double2PKS0_S3_i)
        /*0020*/ 	.word	0x00000000
.L_5:


//--------------------- .nv.compat                --------------------------
	.section	.nv.compat,"",@"SHT_CUDA_COMPAT_INFO"
	.align	4
        /*0000*/ 	.byte	0x02, 0x09, 0x00, 0x00, 0x02, 0x02, 0x01, 0x00, 0x02, 0x05, 0x05, 0x00, 0x03, 0x07, 0x01, 0x01
        /*0010*/ 	.byte	0x02, 0x03, 0x00, 0x00, 0x02, 0x06, 0x01, 0x00, 0x04, 0x0b, 0x08, 0x00, 0x01, 0x00, 0x00, 0x00
        /*0020*/ 	.byte	0x00, 0x00, 0x00, 0x00


//--------------------- .nv.info._ZN10ValkGPULib9matrixMulEP7double2PKS0_S3_i --------------------------
	.section	.nv.info._ZN10ValkGPULib9matrixMulEP7double2PKS0_S3_i,"",@"SHT_CUDA_INFO"
	.sectionflags	@""
	.align	4


	//----- nvinfo : EIATTR_CUDA_API_VERSION
	.align		4
        /*0000*/ 	.byte	0x04, 0x37
        /*0002*/ 	.short	(.L_7 - .L_6)
.L_6:
        /*0004*/ 	.word	0x00000082


	//----- nvinfo : EIATTR_KPARAM_INFO
	.align		4
.L_7:
        /*0008*/ 	.byte	0x04, 0x17
        /*000a*/ 	.short	(.L_9 - .L_8)
.L_8:
        /*000c*/ 	.word	0x00000000
        /*0010*/ 	.short	0x0003
        /*0012*/ 	.short	0x0018
        /*0014*/ 	.byte	0x00, 0xf0, 0x11, 0x00


	//----- nvinfo : EIATTR_KPARAM_INFO
	.align		4
.L_9:
        /*0018*/ 	.byte	0x04, 0x17
        /*001a*/ 	.short	(.L_11 - .L_10)
.L_10:
        /*001c*/ 	.word	0x00000000
        /*0020*/ 	.short	0x0002
        /*0022*/ 	.short	0x0010
        /*0024*/ 	.byte	0x00, 0xf5, 0x21, 0x00


	//----- nvinfo : EIATTR_KPARAM_INFO
	.align		4
.L_11:
        /*0028*/ 	.byte	0x04, 0x17
        /*002a*/ 	.short	(.L_13 - .L_12)
.L_12:
        /*002c*/ 	.word	0x00000000
        /*0030*/ 	.short	0x0001
        /*0032*/ 	.short	0x0008
        /*0034*/ 	.byte	0x00, 0xf5, 0x21, 0x00


	//----- nvinfo : EIATTR_KPARAM_INFO
	.align		4
.L_13:
        /*0038*/ 	.byte	0x04, 0x17
        /*003a*/ 	.short	(.L_15 - .L_14)
.L_14:
        /*003c*/ 	.word	0x00000000
        /*0040*/ 	.short	0x0000
        /*0042*/ 	.short	0x0000
        /*0044*/ 	.byte	0x00, 0xf5, 0x21, 0x00


	//----- nvinfo : EIATTR_SPARSE_MMA_MASK
	.align		4
.L_15:
        /*0048*/ 	.byte	0x03, 0x50
        /*004a*/ 	.short	0x0000


	//----- nvinfo : EIATTR_MAXREG_COUNT
	.align		4
        /*004c*/ 	.byte	0x03, 0x1b
        /*004e*/ 	.short	0x00ff


	//----- nvinfo : EIATTR_MERCURY_ISA_VERSION
	.align		4
        /*0050*/ 	.byte	0x03, 0x5f
        /*0052*/ 	.short	0x0101


	//----- nvinfo : EIATTR_VRC_CTA_INIT_COUNT
	.align		4
        /*0054*/ 	.byte	0x02, 0x4a
	.zero		1
	.zero		1


	//----- nvinfo : EIATTR_EXIT_INSTR_OFFSETS
	.align		4
        /*0058*/ 	.byte	0x04, 0x1c
        /*005a*/ 	.short	(.L_17 - .L_16)


	//   ....[0]....
.L_16:
        /*005c*/ 	.word	0x00000080


	//   ....[1]....
        /*0060*/ 	.word	0x000006c0


	//   ....[2]....
        /*0064*/ 	.word	0x00000a00


	//   ....[3]....
        /*0068*/ 	.word	0x00000c20


	//   ....[4]....
        /*006c*/ 	.word	0x00000d10


	//----- nvinfo : EIATTR_CBANK_PARAM_SIZE
	.align		4
.L_17:
        /*0070*/ 	.byte	0x03, 0x19
        /*0072*/ 	.short	0x001c


	//----- nvinfo : EIATTR_PARAM_CBANK
	.align		4
        /*0074*/ 	.byte	0x04, 0x0a
        /*0076*/ 	.short	(.L_19 - .L_18)
	.align		4
.L_18:
        /*0078*/ 	.word	index@(.nv.constant0._ZN10ValkGPULib9matrixMulEP7double2PKS0_S3_i)
        /*007c*/ 	.short	0x0380
        /*007e*/ 	.short	0x001c


	//----- nvinfo : EIATTR_SW_WAR
	.align		4
.L_19:
        /*0080*/ 	.byte	0x04, 0x36
        /*0082*/ 	.short	(.L_21 - .L_20)
.L_20:
        /*0084*/ 	.word	0x00000008
.L_21:


//--------------------- .nv.callgraph             --------------------------
	.section	.nv.callgraph,"",@"SHT_CUDA_CALLGRAPH"
	.align	4
	.sectionentsize	8
	.align		4
        /*0000*/ 	.word	0x00000000
	.align		4
        /*0004*/ 	.word	0xffffffff
	.align		4
        /*0008*/ 	.word	0x00000000
	.align		4
        /*000c*/ 	.word	0xfffffffe
	.align		4
        /*0010*/ 	.word	0x00000000
	.align		4
        /*0014*/ 	.word	0xfffffffd
	.align		4
        /*0018*/ 	.word	0x00000000
	.align		4
        /*001c*/ 	.word	0xfffffffc


//--------------------- .text._ZN10ValkGPULib9matrixMulEP7double2PKS0_S3_i --------------------------
	.section	.text._ZN10ValkGPULib9matrixMulEP7double2PKS0_S3_i,"ax",@progbits
	.align	128
        .global         _ZN10ValkGPULib9matrixMulEP7double2PKS0_S3_i
        .type           _ZN10ValkGPULib9matrixMulEP7double2PKS0_S3_i,@function
        .size           _ZN10ValkGPULib9matrixMulEP7double2PKS0_S3_i,(.L_x_5 - _ZN10ValkGPULib9matrixMulEP7double2PKS0_S3_i)
        .other          _ZN10ValkGPULib9matrixMulEP7double2PKS0_S3_i,@"STO_CUDA_ENTRY STV_DEFAULT"
_ZN10ValkGPULib9matrixMulEP7double2PKS0_S3_i:
.text._ZN10ValkGPULib9matrixMulEP7double2PKS0_S3_i:
[----:B------:R-:W-:Y:S01]  /*0000*/  LDC R1, c[0x0][0x37c] ;  /* 0x0000df00ff017b82 */ /* 0x000fe20000000800 */
[----:B------:R-:W0:Y:S07]  /*0010*/  S2R R17, SR_TID.X ;  /* 0x0000000000117919 */ /* 0x000e2e0000002100 */
[----:B------:R-:W1:Y:S01]  /*0020*/  LDC R0, c[0x0][0x398] ;  /* 0x0000e600ff007b82 */ /* 0x000e620000000800 */
[----:B------:R-:W2:Y:S07]  /*0030*/  LDCU.64 UR6, c[0x0][0x358] ;  /* 0x00006b00ff0677ac */ /* 0x000eae0008000a00 */
[----:B------:R-:W0:Y:S01]  /*0040*/  LDC.64 R22, c[0x0][0x380] ;  /* 0x0000e000ff167b82 */ /* 0x000e220000000a00 */
[----:B-1----:R-:W-:Y:S01]  /*0050*/  ISETP.GE.AND P0, PT, R0, 0x1, PT ;  /* 0x000000010000780c */ /* 0x002fe20003f06270 */
[----:B0-----:R-:W-:-:S05]  /*0060*/  IMAD.WIDE.U32 R22, R17, 0x10, R22 ;  /* 0x0000001011167825 */ /* 0x001fca00078e0016 */
[----:B--2---:R0:W-:Y:S07]  /*0070*/  STG.E.128 desc[UR6][R22.64], RZ ;  /* 0x000000ff16007986 */ /* 0x0041ee000c101d06 */
[----:B------:R-:W-:Y:S05]  /*0080*/  @!P0 EXIT ;  /* 0x000000000000894d */ /* 0x000fea0003800000 */
[C---:B------:R-:W-:Y:S01]  /*0090*/  ISETP.GE.U32.AND P0, PT, R0.reuse, 0x8, PT ;  /* 0x000000080000780c */ /* 0x040fe20003f06070 */
[----:B------:R-:W-:Y:S01]  /*00a0*/  IMAD R17, R17, R0, RZ ;  /* 0x0000000011117224 */ /* 0x000fe200078e02ff */
[----:B------:R-:W-:Y:S01]  /*00b0*/  LOP3.LUT R16, R0, 0x7, RZ, 0xc0, !PT ;  /* 0x0000000700107812 */ /* 0x000fe200078ec0ff */
[----:B------:R-:W-:Y:S01]  /*00c0*/  IMAD.MOV.U32 R3, RZ, RZ, RZ ;  /* 0x000000ffff037224 */ /* 0x000fe200078e00ff */
[----:B------:R-:W-:Y:S02]  /*00d0*/  CS2R R6, SRZ ;  /* 0x0000000000067805 */ /* 0x000fe4000001ff00 */
[----:B------:R-:W-:-:S07]  /*00e0*/  CS2R R4, SRZ ;  /* 0x0000000000047805 */ /* 0x000fce000001ff00 */
[----:B------:R-:W-:Y:S05]  /*00f0*/  @!P0 BRA `(.L_x_0) ;  /* 0x00000004006c8947 */ /* 0x000fea0003800000 */
[----:B------:R-:W1:Y:S01]  /*0100*/  LDC.64 R6, c[0x0][0x390] ;  /* 0x0000e400ff067b82 */ /* 0x000e620000000a00 */
[----:B------:R-:W2:Y:S01]  /*0110*/  LDCU.64 UR4, c[0x0][0x388] ;  /* 0x00007100ff0477ac */ /* 0x000ea20008000a00 */
[----:B------:R-:W-:-:S05]  /*0120*/  LOP3.LUT R3, R0, 0x7ffffff8, RZ, 0xc0, !PT ;  /* 0x7ffffff800037812 */ /* 0x000fca00078ec0ff */
[----:B------:R-:W-:Y:S01]  /*0130*/  IMAD.MOV R2, RZ, RZ, -R3 ;  /* 0x000000ffff027224 */ /* 0x000fe200078e0a03 */
[----:B--2---:R-:W-:-:S04]  /*0140*/  UIADD3 UR4, UP0, UPT, UR4, 0x40, URZ ;  /* 0x0000004004047890 */ /* 0x004fc8000ff1e0ff */
[----:B------:R-:W-:Y:S01]  /*0150*/  UIADD3.X UR5, UPT, UPT, URZ, UR5, URZ, UP0, !UPT ;  /* 0x00000005ff057290 */ /* 0x000fe200087fe4ff */
[----:B-1----:R-:W-:-:S04]  /*0160*/  IMAD.WIDE.U32 R6, R17, 0x10, R6 ;  /* 0x0000001011067825 */ /* 0x002fc800078e0006 */
[----:B------:R-:W-:Y:S01]  /*0170*/  IMAD.U32 R20, RZ, RZ, UR4 ;  /* 0x00000004ff147e24 */ /* 0x000fe2000f8e00ff */
[----:B------:R-:W-:Y:S01]  /*0180*/  IADD3 R18, P0, PT, R6, 0x40, RZ ;  /* 0x0000004006127810 */ /* 0x000fe20007f1e0ff */
[----:B------:R-:W-:-:S04]  /*0190*/  IMAD.U32 R21, RZ, RZ, UR5 ;  /* 0x00000005ff157e24 */ /* 0x000fc8000f8e00ff */
[----:B------:R-:W-:Y:S01]  /*01a0*/  IMAD.X R19, RZ, RZ, R7, P0 ;  /* 0x000000ffff137224 */ /* 0x000fe200000e0607 */
[----:B------:R-:W-:-:S07]  /*01b0*/  CS2R R6, SRZ ;  /* 0x0000000000067805 */ /* 0x000fce000001ff00 */
.L_x_1:
[----:B------:R-:W2:Y:S04]  /*01c0*/  LDG.E.128 R8, desc[UR6][R20.64+-0x40] ;  /* 0xffffc00614087981 */ /* 0x000ea8000c1e1d00 */
[----:B-1----:R-:W2:Y:S02]  /*01d0*/  LDG.E.128 R12, desc[UR6][R18.64+-0x40] ;  /* 0xffffc006120c7981 */ /* 0x002ea4000c1e1d00 */
[-C--:B--2---:R-:W-:Y:S02]  /*01e0*/  DMUL R24, R10, R14.reuse ;  /* 0x0000000e0a187228 */ /* 0x084fe40000000000 */
[----:B------:R-:W-:-:S06]  /*01f0*/  DMUL R14, R8, R14 ;  /* 0x0000000e080e7228 */ /* 0x000fcc0000000000 */
[-C--:B------:R-:W-:Y:S02]  /*0200*/  DFMA R24, R8, R12.reuse, -R24 ;  /* 0x0000000c0818722b */ /* 0x080fe40000000818 */
[----:B------:R-:W-:-:S06]  /*0210*/  DFMA R14, R10, R12, R14 ;  /* 0x0000000c0a0e722b */ /* 0x000fcc000000000e */
[----:B------:R-:W-:Y:S02]  /*0220*/  DADD R4, R24, R4 ;  /* 0x0000000018047229 */ /* 0x000fe40000000004 */
[----:B------:R-:W-:-:S07]  /*0230*/  DADD R6, R14, R6 ;  /* 0x000000000e067229 */ /* 0x000fce0000000006 */
[----:B------:R1:W-:Y:S04]  /*0240*/  STG.E.128 desc[UR6][R22.64], R4 ;  /* 0x0000000416007986 */ /* 0x0003e8000c101d06 */
[----:B------:R-:W2:Y:S04]  /*0250*/  LDG.E.128 R8, desc[UR6][R20.64+-0x30] ;  /* 0xffffd00614087981 */ /* 0x000ea8000c1e1d00 */
[----:B------:R-:W2:Y:S02]  /*0260*/  LDG.E.128 R12, desc[UR6][R18.64+-0x30] ;  /* 0xffffd006120c7981 */ /* 0x000ea4000c1e1d00 */
[----:B--2---:R-:W-:-:S02]  /*0270*/  DMUL R24, R10, R14 ;  /* 0x0000000e0a187228 */ /* 0x004fc40000000000 */
[----:B------:R-:W-:-:S06]  /*0280*/  DMUL R14, R8, R14 ;  /* 0x0000000e080e7228 */ /* 0x000fcc0000000000 */
[-C--:B------:R-:W-:Y:S02]  /*0290*/  DFMA R8, R8, R12.reuse, -R24 ;  /* 0x0000000c0808722b */ /* 0x080fe40000000818 */
[----:B------:R-:W-:-:S06]  /*02a0*/  DFMA R10, R10, R12, R14 ;  /* 0x0000000c0a0a722b */ /* 0x000fcc000000000e */
[----:B------:R-:W-:Y:S02]  /*02b0*/  DADD R8, R4, R8 ;  /* 0x0000000004087229 */ /* 0x000fe40000000008 */
[----:B------:R-:W-:-:S07]  /*02c0*/  DADD R10, R6, R10 ;  /* 0x00000000060a7229 */ /* 0x000fce000000000a */
[----:B------:R2:W-:Y:S04]  /*02d0*/  STG.E.128 desc[UR6][R22.64], R8 ;  /* 0x0000000816007986 */ /* 0x0005e8000c101d06 */
[----:B------:R-:W3:Y:S04]  /*02e0*/  LDG.E.128 R12, desc[UR6][R20.64+-0x20] ;  /* 0xffffe006140c7981 */ /* 0x000ee8000c1e1d00 */
[----:B-1----:R-:W3:Y:S02]  /*02f0*/  LDG.E.128 R4, desc[UR6][R18.64+-0x20] ;  /* 0xffffe00612047981 */ /* 0x002ee4000c1e1d00 */
[----:B---3--:R-:W-:-:S02]  /*0300*/  DMUL R24, R14, R6 ;  /* 0x000000060e187228 */ /* 0x008fc40000000000 */
[----:B------:R-:W-:-:S06]  /*0310*/  DMUL R6, R12, R6 ;  /* 0x000000060c067228 */ /* 0x000fcc0000000000 */
[-C--:B------:R-:W-:Y:S02]  /*0320*/  DFMA R24, R12, R4.reuse, -R24 ;  /* 0x000000040c18722b */ /* 0x080fe40000000818 */
[----:B------:R-:W-:-:S06]  /*0330*/  DFMA R6, R14, R4, R6 ;  /* 0x000000040e06722b */ /* 0x000fcc0000000006 */
[----:B------:R-:W-:Y:S02]  /*0340*/  DADD R4, R8, R24 ;  /* 0x0000000008047229 */ /* 0x000fe40000000018 */
[----:B------:R-:W-:-:S07]  /*0350*/  DADD R6, R10, R6 ;  /* 0x000000000a067229 */ /* 0x000fce0000000006 */
[----:B------:R1:W-:Y:S04]  /*0360*/  STG.E.128 desc[UR6][R22.64], R4 ;  /* 0x0000000416007986 */ /* 0x0003e8000c101d06 */
[----:B------:R-:W3:Y:S04]  /*0370*/  LDG.E.128 R12, desc[UR6][R20.64+-0x10] ;  /* 0xfffff006140c7981 */ /* 0x000ee8000c1e1d00 */
[----:B--2---:R-:W3:Y:S02]  /*0380*/  LDG.E.128 R8, desc[UR6][R18.64+-0x10] ;  /* 0xfffff00612087981 */ /* 0x004ee4000c1e1d00 */
        /* <DEDUP_REMOVED lines=34> */
[----:B------:R3:W4:Y:S04]  /*05b0*/  LDG.E.128 R4, desc[UR6][R20.64+0x30] ;  /* 0x0000300614047981 */ /* 0x000728000c1e1d00 */
[----:B--2---:R2:W4:Y:S01]  /*05c0*/  LDG.E.128 R8, desc[UR6][R18.64+0x30] ;  /* 0x0000300612087981 */ /* 0x004522000c1e1d00 */
[----:B------:R-:W-:-:S05]  /*05d0*/  VIADD R2, R2, 0x8 ;  /* 0x0000000802027836 */ /* 0x000fca0000000000 */
[----:B------:R-:W-:Y:S02]  /*05e0*/  ISETP.NE.AND P0, PT, R2, RZ, PT ;  /* 0x000000ff0200720c */ /* 0x000fe40003f05270 */
[----:B---3--:R-:W-:Y:S02]  /*05f0*/  IADD3 R20, P1, PT, R20, 0x80, RZ ;  /* 0x0000008014147810 */ /* 0x008fe40007f3e0ff */
[----:B--2---:R-:W-:-:S03]  /*0600*/  IADD3 R18, P2, PT, R18, 0x80, RZ ;  /* 0x0000008012127810 */ /* 0x004fc60007f5e0ff */
[----:B------:R-:W-:Y:S02]  /*0610*/  IMAD.X R21, RZ, RZ, R21, P1 ;  /* 0x000000ffff157224 */ /* 0x000fe400008e0615 */
[----:B------:R-:W-:Y:S01]  /*0620*/  IMAD.X R19, RZ, RZ, R19, P2 ;  /* 0x000000ffff137224 */ /* 0x000fe200010e0613 */
[-C--:B----4-:R-:W-:Y:S02]  /*0630*/  DMUL R24, R6, R10.reuse ;  /* 0x0000000a06187228 */ /* 0x090fe40000000000 */
[----:B------:R-:W-:-:S06]  /*0640*/  DMUL R10, R4, R10 ;  /* 0x0000000a040a7228 */ /* 0x000fcc0000000000 */
[-C--:B------:R-:W-:Y:S02]  /*0650*/  DFMA R4, R4, R8.reuse, -R24 ;  /* 0x000000080404722b */ /* 0x080fe40000000818 */
[----:B------:R-:W-:-:S06]  /*0660*/  DFMA R6, R6, R8, R10 ;  /* 0x000000080606722b */ /* 0x000fcc000000000a */
[----:B------:R-:W-:Y:S02]  /*0670*/  DADD R4, R12, R4 ;  /* 0x000000000c047229 */ /* 0x000fe40000000004 */
[----:B------:R-:W-:-:S07]  /*0680*/  DADD R6, R14, R6 ;  /* 0x000000000e067229 */ /* 0x000fce0000000006 */
[----:B------:R1:W-:Y:S01]  /*0690*/  STG.E.128 desc[UR6][R22.64], R4 ;  /* 0x0000000416007986 */ /* 0x0003e2000c101d06 */
[----:B------:R-:W-:Y:S05]  /*06a0*/  @P0 BRA `(.L_x_1) ;  /* 0xfffffff800c40947 */ /* 0x000fea000383ffff */
.L_x_0:
[----:B------:R-:W-:-:S13]  /*06b0*/  ISETP.NE.AND P0, PT, R16, RZ, PT ;  /* 0x000000ff1000720c */ /* 0x000fda0003f05270 */
[----:B------:R-:W-:Y:S05]  /*06c0*/  @!P0 EXIT ;  /* 0x000000000000894d */ /* 0x000fea0003800000 */
[----:B------:R-:W-:Y:S02]  /*06d0*/  ISETP.GE.U32.AND P1, PT, R16, 0x4, PT ;  /* 0x000000041000780c */ /* 0x000fe40003f26070 */
[----:B------:R-:W-:-:S04]  /*06e0*/  LOP3.LUT R2, R0, 0x3, RZ, 0xc0, !PT ;  /* 0x0000000300027812 */ /* 0x000fc800078ec0ff */
[----:B------:R-:W-:-:S07]  /*06f0*/  ISETP.NE.AND P0, PT, R2, RZ, PT ;  /* 0x000000ff0200720c */ /* 0x000fce0003f05270 */
[----:B------:R-:W-:Y:S06]  /*0700*/  @!P1 BRA `(.L_x_2) ;  /* 0x0000000000bc9947 */ /* 0x000fec0003800000 */
[----:B------:R-:W2:Y:S01]  /*0710*/  LDC.64 R8, c[0x0][0x390] ;  /* 0x0000e400ff087b82 */ /* 0x000ea20000000a00 */
[----:B------:R-:W-:Y:S01]  /*0720*/  IMAD.IADD R11, R17, 0x1, R3 ;  /* 0x00000001110b7824 */ /* 0x000fe200078e0203 */
[----:B------:R-:W3:Y:S06]  /*0730*/  LDCU.64 UR4, c[0x0][0x390] ;  /* 0x00007200ff0477ac */ /* 0x000eec0008000a00 */
[----:B------:R-:W4:Y:S01]  /*0740*/  LDC.64 R18, c[0x0][0x388] ;  /* 0x0000e200ff127b82 */ /* 0x000f220000000a00 */
[----:B--2---:R-:W-:-:S06]  /*0750*/  IMAD.WIDE.U32 R8, R11, 0x10, R8 ;  /* 0x000000100b087825 */ /* 0x004fcc00078e0008 */
[----:B------:R-:W2:Y:S01]  /*0760*/  LDG.E.128 R8, desc[UR6][R8.64] ;  /* 0x0000000608087981 */ /* 0x000ea2000c1e1d00 */
[----:B----4-:R-:W-:-:S05]  /*0770*/  IMAD.WIDE.U32 R18, R3, 0x10, R18 ;  /* 0x0000001003127825 */ /* 0x010fca00078e0012 */
[----:B-1----:R-:W2:Y:S02]  /*0780*/  LDG.E.128 R12, desc[UR6][R18.64] ;  /* 0x00000006120c7981 */ /* 0x002ea4000c1e1d00 */
[-C--:B--2---:R-:W-:Y:S02]  /*0790*/  DMUL R20, R14, R10.reuse ;  /* 0x0000000a0e147228 */ /* 0x084fe40000000000 */
[----:B------:R-:W-:-:S06]  /*07a0*/  DMUL R10, R12, R10 ;  /* 0x0000000a0c0a7228 */ /* 0x000fcc0000000000 */
[-C--:B------:R-:W-:Y:S02]  /*07b0*/  DFMA R12, R12, R8.reuse, -R20 ;  /* 0x000000080c0c722b */ /* 0x080fe40000000814 */
[----:B------:R-:W-:Y:S01]  /*07c0*/  DFMA R10, R14, R8, R10 ;  /* 0x000000080e0a722b */ /* 0x000fe2000000000a */
[----:B------:R-:W-:-:S05]  /*07d0*/  IADD3 R14, P1, PT, R17, R3, RZ ;  /* 0x00000003110e7210 */ /* 0x000fca0007f3e0ff */
[----:B------:R-:W-:Y:S01]  /*07e0*/  IMAD.X R15, RZ, RZ, RZ, P1 ;  /* 0x000000ffff0f7224 */ /* 0x000fe200008e06ff */
[C---:B---3--:R-:W-:Y:S01]  /*07f0*/  LEA R20, P1, R14.reuse, UR4, 0x4 ;  /* 0x000000040e147c11 */ /* 0x048fe2000f8220ff */
[----:B------:R-:W-:Y:S02]  /*0800*/  DADD R4, R4, R12 ;  /* 0x0000000004047229 */ /* 0x000fe4000000000c */
[----:B------:R-:W-:Y:S01]  /*0810*/  DADD R6, R6, R10 ;  /* 0x0000000006067229 */ /* 0x000fe2000000000a */
[----:B------:R-:W-:-:S06]  /*0820*/  LEA.HI.X R21, R14, UR5, R15, 0x4, P1 ;  /* 0x000000050e157c11 */ /* 0x000fcc00088f240f */
        /* <DEDUP_REMOVED lines=19> */
[----:B------:R-:W4:Y:S04]  /*0960*/  LDG.E.128 R4, desc[UR6][R18.64+0x30] ;  /* 0x0000300612047981 */ /* 0x000f28000c1e1d00 */
[----:B--2---:R-:W4:Y:S01]  /*0970*/  LDG.E.128 R8, desc[UR6][R20.64+0x30] ;  /* 0x0000300614087981 */ /* 0x004f22000c1e1d00 */
[----:B------:R-:W-:Y:S01]  /*0980*/  VIADD R3, R3, 0x4 ;  /* 0x0000000403037836 */ /* 0x000fe20000000000 */
[----:B----4-:R-:W-:-:S02]  /*0990*/  DMUL R24, R6, R10 ;  /* 0x0000000a06187228 */ /* 0x010fc40000000000 */
[----:B------:R-:W-:-:S06]  /*09a0*/  DMUL R10, R4, R10 ;  /* 0x0000000a040a7228 */ /* 0x000fcc0000000000 */
[-C--:B------:R-:W-:Y:S02]  /*09b0*/  DFMA R4, R4, R8.reuse, -R24 ;  /* 0x000000080404722b */ /* 0x080fe40000000818 */
[----:B------:R-:W-:-:S06]  /*09c0*/  DFMA R6, R6, R8, R10 ;  /* 0x000000080606722b */ /* 0x000fcc000000000a */
[----:B------:R-:W-:Y:S02]  /*09d0*/  DADD R4, R12, R4 ;  /* 0x000000000c047229 */ /* 0x000fe40000000004 */
[----:B------:R-:W-:-:S07]  /*09e0*/  DADD R6, R14, R6 ;  /* 0x000000000e067229 */ /* 0x000fce0000000006 */
[----:B------:R3:W-:Y:S04]  /*09f0*/  STG.E.128 desc[UR6][R22.64], R4 ;  /* 0x0000000416007986 */ /* 0x0007e8000c101d06 */
.L_x_2:
[----:B------:R-:W-:Y:S05]  /*0a00*/  @!P0 EXIT ;  /* 0x000000000000894d */ /* 0x000fea0003800000 */
[----:B------:R-:W-:Y:S02]  /*0a10*/  ISETP.NE.AND P1, PT, R2, 0x1, PT ;  /* 0x000000010200780c */ /* 0x000fe40003f25270 */
[----:B------:R-:W-:-:S04]  /*0a20*/  LOP3.LUT R0, R0, 0x1, RZ, 0xc0, !PT ;  /* 0x0000000100007812 */ /* 0x000fc800078ec0ff */
[----:B------:R-:W-:-:S07]  /*0a30*/  ISETP.NE.U32.AND P0, PT, R0, 0x1, PT ;  /* 0x000000010000780c */ /* 0x000fce0003f05070 */
[----:B------:R-:W-:Y:S06]  /*0a40*/  @!P1 BRA `(.L_x_3) ;  /* 0x0000000000749947 */ /* 0x000fec0003800000 */
[----:B------:R-:W2:Y:S01]  /*0a50*/  LDC.64 R8, c[0x0][0x390] ;  /* 0x0000e400ff087b82 */ /* 0x000ea20000000a00 */
[----:B------:R-:W-:Y:S01]  /*0a60*/  IMAD.IADD R25, R17, 0x1, R3 ;  /* 0x0000000111197824 */ /* 0x000fe200078e0203 */
[----:B------:R-:W4:Y:S06]  /*0a70*/  LDCU.64 UR4, c[0x0][0x390] ;  /* 0x00007200ff0477ac */ /* 0x000f2c0008000a00 */
[----:B------:R-:W5:Y:S01]  /*0a80*/  LDC.64 R18, c[0x0][0x388] ;  /* 0x0000e200ff127b82 */ /* 0x000f620000000a00 */
[----:B--2---:R-:W-:-:S05]  /*0a90*/  IMAD.WIDE.U32 R24, R25, 0x10, R8 ;  /* 0x0000001019187825 */ /* 0x004fca00078e0008 */
[----:B------:R-:W2:Y:S01]  /*0aa0*/  LDG.E.128 R8, desc[UR6][R24.64] ;  /* 0x0000000618087981 */ /* 0x000ea2000c1e1d00 */
[----:B-----5:R-:W-:-:S05]  /*0ab0*/  IMAD.WIDE.U32 R18, R3, 0x10, R18 ;  /* 0x0000001003127825 */ /* 0x020fca00078e0012 */
[----:B-1-3--:R-:W2:Y:S01]  /*0ac0*/  LDG.E.128 R12, desc[UR6][R18.64] ;  /* 0x00000006120c7981 */ /* 0x00aea2000c1e1d00 */
[----:B------:R-:W-:Y:S01]  /*0ad0*/  IADD3 R0, P1, PT, R17, R3, RZ ;  /* 0x0000000311007210 */ /* 0x000fe20007f3e0ff */
[-C--:B--2---:R-:W-:Y:S02]  /*0ae0*/  DMUL R20, R14, R10.reuse ;  /* 0x0000000a0e147228 */ /* 0x084fe40000000000 */
[----:B------:R-:W-:-:S06]  /*0af0*/  DMUL R10, R12, R10 ;  /* 0x0000000a0c0a7228 */ /* 0x000fcc0000000000 */
[-C--:B------:R-:W-:Y:S02]  /*0b00*/  DFMA R20, R12, R8.reuse, -R20 ;  /* 0x000000080c14722b */ /* 0x080fe40000000814 */
[----:B------:R-:W-:Y:S01]  /*0b10*/  DFMA R10, R14, R8, R10 ;  /* 0x000000080e0a722b */ /* 0x000fe2000000000a */
[----:B------:R-:W-:Y:S01]  /*0b20*/  IMAD.X R13, RZ, RZ, RZ, P1 ;  /* 0x000000ffff0d7224 */ /* 0x000fe200008e06ff */
[----:B----4-:R-:W-:-:S04]  /*0b30*/  LEA R12, P1, R0, UR4, 0x4 ;  /* 0x00000004000c7c11 */ /* 0x010fc8000f8220ff */
[----:B------:R-:W-:Y:S02]  /*0b40*/  DADD R8, R4, R20 ;  /* 0x0000000004087229 */ /* 0x000fe40000000014 */
[----:B------:R-:W-:Y:S01]  /*0b50*/  DADD R10, R6, R10 ;  /* 0x00000000060a7229 */ /* 0x000fe2000000000a */
[----:B------:R-:W-:-:S06]  /*0b60*/  LEA.HI.X R13, R0, UR5, R13, 0x4, P1 ;  /* 0x00000005000d7c11 */ /* 0x000fcc00088f240d */
[----:B------:R2:W-:Y:S04]  /*0b70*/  STG.E.128 desc[UR6][R22.64], R8 ;  /* 0x0000000816007986 */ /* 0x0005e8000c101d06 */
[----:B------:R-:W3:Y:S04]  /*0b80*/  LDG.E.128 R4, desc[UR6][R18.64+0x10] ;  /* 0x0000100612047981 */ /* 0x000ee8000c1e1d00 */
[----:B------:R-:W3:Y:S01]  /*0b90*/  LDG.E.128 R12, desc[UR6][R12.64+0x10] ;  /* 0x000010060c0c7981 */ /* 0x000ee2000c1e1d00 */
[----:B------:R-:W-:Y:S01]  /*0ba0*/  VIADD R3, R3, 0x2 ;  /* 0x0000000203037836 */ /* 0x000fe20000000000 */
[----:B---3--:R-:W-:-:S02]  /*0bb0*/  DMUL R20, R6, R14 ;  /* 0x0000000e06147228 */ /* 0x008fc40000000000 */
[----:B------:R-:W-:-:S06]  /*0bc0*/  DMUL R14, R4, R14 ;  /* 0x0000000e040e7228 */ /* 0x000fcc0000000000 */
[-C--:B------:R-:W-:Y:S02]  /*0bd0*/  DFMA R4, R4, R12.reuse, -R20 ;  /* 0x0000000c0404722b */ /* 0x080fe40000000814 */
[----:B------:R-:W-:-:S06]  /*0be0*/  DFMA R6, R6, R12, R14 ;  /* 0x0000000c0606722b */ /* 0x000fcc000000000e */
[----:B------:R-:W-:Y:S02]  /*0bf0*/  DADD R4, R8, R4 ;  /* 0x0000000008047229 */ /* 0x000fe40000000004 */
[----:B------:R-:W-:-:S07]  /*0c00*/  DADD R6, R10, R6 ;  /* 0x000000000a067229 */ /* 0x000fce0000000006 */
[----:B------:R2:W-:Y:S04]  /*0c10*/  STG.E.128 desc[UR6][R22.64], R4 ;  /* 0x0000000416007986 */ /* 0x0005e8000c101d06 */
.L_x_3:
[----:B------:R-:W-:Y:S05]  /*0c20*/  @P0 EXIT ;  /* 0x000000000000094d */ /* 0x000fea0003800000 */
[----:B--2---:R-:W2:Y:S01]  /*0c30*/  LDC.64 R8, c[0x0][0x388] ;  /* 0x0000e200ff087b82 */ /* 0x004ea20000000a00 */
[----:B------:R-:W-:-:S07]  /*0c40*/  IMAD.IADD R17, R17, 0x1, R3 ;  /* 0x0000000111117824 */ /* 0x000fce00078e0203 */
[----:B-1-3--:R-:W1:Y:S01]  /*0c50*/  LDC.64 R12, c[0x0][0x390] ;  /* 0x0000e400ff0c7b82 */ /* 0x00ae620000000a00 */
[----:B--2---:R-:W-:-:S06]  /*0c60*/  IMAD.WIDE.U32 R8, R3, 0x10, R8 ;  /* 0x0000001003087825 */ /* 0x004fcc00078e0008 */
[----:B------:R-:W2:Y:S01]  /*0c70*/  LDG.E.128 R8, desc[UR6][R8.64] ;  /* 0x0000000608087981 */ /* 0x000ea2000c1e1d00 */
[----:B-1----:R-:W-:-:S06]  /*0c80*/  IMAD.WIDE.U32 R12, R17, 0x10, R12 ;  /* 0x00000010110c7825 */ /* 0x002fcc00078e000c */
[----:B------:R-:W2:Y:S02]  /*0c90*/  LDG.E.128 R12, desc[UR6][R12.64] ;  /* 0x000000060c0c7981 */ /* 0x000ea4000c1e1d00 */
[-C--:B--2---:R-:W-:Y:S02]  /*0ca0*/  DMUL R2, R10, R14.reuse ;  /* 0x0000000e0a027228 */ /* 0x084fe40000000000 */
[----:B------:R-:W-:-:S06]  /*0cb0*/  DMUL R14, R8, R14 ;  /* 0x0000000e080e7228 */ /* 0x000fcc0000000000 */
[-C--:B------:R-:W-:Y:S02]  /*0cc0*/  DFMA R2, R8, R12.reuse, -R2 ;  /* 0x0000000c0802722b */ /* 0x080fe40000000802 */
[----:B------:R-:W-:-:S06]  /*0cd0*/  DFMA R14, R10, R12, R14 ;  /* 0x0000000c0a0e722b */ /* 0x000fcc000000000e */
[----:B------:R-:W-:Y:S02]  /*0ce0*/  DADD R4, R2, R4 ;  /* 0x0000000002047229 */ /* 0x000fe40000000004 */
[----:B------:R-:W-:-:S07]  /*0cf0*/  DADD R6, R14, R6 ;  /* 0x000000000e067229 */ /* 0x000fce0000000006 */
[----:B------:R-:W-:Y:S01]  /*0d00*/  STG.E.128 desc[UR6][R22.64], R4 ;  /* 0x0000000416007986 */ /* 0x000fe2000c101d06 */
[----:B------:R-:W-:Y:S05]  /*0d10*/  EXIT ;  /* 0x000000000000794d */ /* 0x000fea0003800000 */
.L_x_4:
[----:B------:R-:W-:-:S00]  /*0d20*/  BRA `(.L_x_4) ;  /* 0xfffffffc00fc7947 */ /* 0x000fc0000383ffff */
[----:B------:R-:W-:-:S00]  /*0d30*/  NOP ;  /* 0x0000000000007918 */ /* 0x000fc00000000000 */
        /* <DEDUP_REMOVED lines=12> */
.L_x_5:


//--------------------- .nv.shared.reserved.0     --------------------------
	.section	.nv.shared.reserved.0,"aw",@nobits
	.weak		__nv_reservedSMEM_offset_0_alias
	.size		__nv_reservedSMEM_offset_0_alias, 0, 64
	.other		__nv_reservedSMEM_offset_0_alias,@"STO_CUDA_RESERVED_SHARED STV_DEFAULT"
__nv_reservedSMEM_offset_0_alias:
	.zero		0
	.zero		64


//--------------------- .nv.constant0._ZN10ValkGPULib9matrixMulEP7double2PKS0_S3_i --------------------------
	.section	.nv.constant0._ZN10ValkGPULib9matrixMulEP7double2PKS0_S3_i,"a",@progbits
	.sectionflags	@""
	.align	4
.nv.constant0._ZN10ValkGPULib9matrixMulEP7double2PKS0_S3_i:
	.zero		924


//--------------------- SYMBOLS --------------------------

	.type		.nv.reservedSmem.offset0,@object
	.size		.nv.reservedSmem.offset0,0x4
